//
// Generated by NVIDIA NVVM Compiler
//
// Compiler Build ID: CL-36424714
// Cuda compilation tools, release 13.0, V13.0.88
// Based on NVVM 20.0.0
//

.version 9.0
.target sm_100
.address_size 64

	// .globl	_Z14naiveReductionPfS_j
.extern .func  (.param .b32 func_retval0) vprintf
(
	.param .b64 vprintf_param_0,
	.param .b64 vprintf_param_1
)
;
.global .align 4 .b8 warpDistribution[132];
.global .align 1 .b8 $str[23] = {10, 32, 87, 97, 114, 112, 32, 68, 105, 115, 116, 114, 105, 98, 117, 116, 105, 111, 110, 58, 32, 10};
.global .align 1 .b8 $str$1[10] = {87, 37, 100, 58, 32, 37, 117, 44, 32};
.global .align 1 .b8 $str$2[3] = {10, 10};

.visible .entry _Z14naiveReductionPfS_j(
	.param .u64 .ptr .align 1 _Z14naiveReductionPfS_j_param_0,
	.param .u64 .ptr .align 1 _Z14naiveReductionPfS_j_param_1,
	.param .u32 _Z14naiveReductionPfS_j_param_2
)
{
	.local .align 8 .b8 	__local_depot0[8];
	.reg .b64 	%SP;
	.reg .b64 	%SPL;
	.reg .pred 	%p<2>;
	.reg .b32 	%r<140>;
	.reg .b64 	%rd<9>;

	mov.u64 	%SPL, __local_depot0;
	cvta.local.u64 	%SP, %SPL;
	mov.u32 	%r1, %tid.x;
	mov.u32 	%r2, %ctaid.x;
	or.b32  	%r3, %r1, %r2;
	setp.ne.s32 	%p1, %r3, 0;
	@%p1 bra 	$L__BB0_2;
	add.u64 	%rd1, %SP, 0;
	add.u64 	%rd2, %SPL, 0;
	mov.u64 	%rd3, $str;
	cvta.global.u64 	%rd4, %rd3;
	{ // callseq 0, 0
	.param .b64 param0;
	st.param.b64 	[param0], %rd4;
	.param .b64 param1;
	st.param.b64 	[param1], 0;
	.param .b32 retval0;
	call.uni (retval0), 
	vprintf, 
	(
	param0, 
	param1
	);
	ld.param.b32 	%r4, [retval0];
	} // callseq 0
	ld.global.u32 	%r6, [warpDistribution];
	mov.b32 	%r7, 0;
	st.local.v2.u32 	[%rd2], {%r7, %r6};
	mov.u64 	%rd5, $str$1;
	cvta.global.u64 	%rd6, %rd5;
	{ // callseq 1, 0
	.param .b64 param0;
	st.param.b64 	[param0], %rd6;
	.param .b64 param1;
	st.param.b64 	[param1], %rd1;
	.param .b32 retval0;
	call.uni (retval0), 
	vprintf, 
	(
	param0, 
	param1
	);
	ld.param.b32 	%r8, [retval0];
	} // callseq 1
	ld.global.u32 	%r10, [warpDistribution+4];
	mov.b32 	%r11, 1;
	st.local.v2.u32 	[%rd2], {%r11, %r10};
	{ // callseq 2, 0
	.param .b64 param0;
	st.param.b64 	[param0], %rd6;
	.param .b64 param1;
	st.param.b64 	[param1], %rd1;
	.param .b32 retval0;
	call.uni (retval0), 
	vprintf, 
	(
	param0, 
	param1
	);
	ld.param.b32 	%r12, [retval0];
	} // callseq 2
	ld.global.u32 	%r14, [warpDistribution+8];
	mov.b32 	%r15, 2;
	st.local.v2.u32 	[%rd2], {%r15, %r14};
	{ // callseq 3, 0
	.param .b64 param0;
	st.param.b64 	[param0], %rd6;
	.param .b64 param1;
	st.param.b64 	[param1], %rd1;
	.param .b32 retval0;
	call.uni (retval0), 
	vprintf, 
	(
	param0, 
	param1
	);
	ld.param.b32 	%r16, [retval0];
	} // callseq 3
	ld.global.u32 	%r18, [warpDistribution+12];
	mov.b32 	%r19, 3;
	st.local.v2.u32 	[%rd2], {%r19, %r18};
	{ // callseq 4, 0
	.param .b64 param0;
	st.param.b64 	[param0], %rd6;
	.param .b64 param1;
	st.param.b64 	[param1], %rd1;
	.param .b32 retval0;
	call.uni (retval0), 
	vprintf, 
	(
	param0, 
	param1
	);
	ld.param.b32 	%r20, [retval0];
	} // callseq 4
	ld.global.u32 	%r22, [warpDistribution+16];
	mov.b32 	%r23, 4;
	st.local.v2.u32 	[%rd2], {%r23, %r22};
	{ // callseq 5, 0
	.param .b64 param0;
	st.param.b64 	[param0], %rd6;
	.param .b64 param1;
	st.param.b64 	[param1], %rd1;
	.param .b32 retval0;
	call.uni (retval0), 
	vprintf, 
	(
	param0, 
	param1
	);
	ld.param.b32 	%r24, [retval0];
	} // callseq 5
	ld.global.u32 	%r26, [warpDistribution+20];
	mov.b32 	%r27, 5;
	st.local.v2.u32 	[%rd2], {%r27, %r26};
	{ // callseq 6, 0
	.param .b64 param0;
	st.param.b64 	[param0], %rd6;
	.param .b64 param1;
	st.param.b64 	[param1], %rd1;
	.param .b32 retval0;
	call.uni (retval0), 
	vprintf, 
	(
	param0, 
	param1
	);
	ld.param.b32 	%r28, [retval0];
	} // callseq 6
	ld.global.u32 	%r30, [warpDistribution+24];
	mov.b32 	%r31, 6;
	st.local.v2.u32 	[%rd2], {%r31, %r30};
	{ // callseq 7, 0
	.param .b64 param0;
	st.param.b64 	[param0], %rd6;
	.param .b64 param1;
	st.param.b64 	[param1], %rd1;
	.param .b32 retval0;
	call.uni (retval0), 
	vprintf, 
	(
	param0, 
	param1
	);
	ld.param.b32 	%r32, [retval0];
	} // callseq 7
	ld.global.u32 	%r34, [warpDistribution+28];
	mov.b32 	%r35, 7;
	st.local.v2.u32 	[%rd2], {%r35, %r34};
	{ // callseq 8, 0
	.param .b64 param0;
	st.param.b64 	[param0], %rd6;
	.param .b64 param1;
	st.param.b64 	[param1], %rd1;
	.param .b32 retval0;
	call.uni (retval0), 
	vprintf, 
	(
	param0, 
	param1
	);
	ld.param.b32 	%r36, [retval0];
	} // callseq 8
	ld.global.u32 	%r38, [warpDistribution+32];
	mov.b32 	%r39, 8;
	st.local.v2.u32 	[%rd2], {%r39, %r38};
	{ // callseq 9, 0
	.param .b64 param0;
	st.param.b64 	[param0], %rd6;
	.param .b64 param1;
	st.param.b64 	[param1], %rd1;
	.param .b32 retval0;
	call.uni (retval0), 
	vprintf, 
	(
	param0, 
	param1
	);
	ld.param.b32 	%r40, [retval0];
	} // callseq 9
	ld.global.u32 	%r42, [warpDistribution+36];
	mov.b32 	%r43, 9;
	st.local.v2.u32 	[%rd2], {%r43, %r42};
	{ // callseq 10, 0
	.param .b64 param0;
	st.param.b64 	[param0], %rd6;
	.param .b64 param1;
	st.param.b64 	[param1], %rd1;
	.param .b32 retval0;
	call.uni (retval0), 
	vprintf, 
	(
	param0, 
	param1
	);
	ld.param.b32 	%r44, [retval0];
	} // callseq 10
	ld.global.u32 	%r46, [warpDistribution+40];
	mov.b32 	%r47, 10;
	st.local.v2.u32 	[%rd2], {%r47, %r46};
	{ // callseq 11, 0
	.param .b64 param0;
	st.param.b64 	[param0], %rd6;
	.param .b64 param1;
	st.param.b64 	[param1], %rd1;
	.param .b32 retval0;
	call.uni (retval0), 
	vprintf, 
	(
	param0, 
	param1
	);
	ld.param.b32 	%r48, [retval0];
	} // callseq 11
	ld.global.u32 	%r50, [warpDistribution+44];
	mov.b32 	%r51, 11;
	st.local.v2.u32 	[%rd2], {%r51, %r50};
	{ // callseq 12, 0
	.param .b64 param0;
	st.param.b64 	[param0], %rd6;
	.param .b64 param1;
	st.param.b64 	[param1], %rd1;
	.param .b32 retval0;
	call.uni (retval0), 
	vprintf, 
	(
	param0, 
	param1
	);
	ld.param.b32 	%r52, [retval0];
	} // callseq 12
	ld.global.u32 	%r54, [warpDistribution+48];
	mov.b32 	%r55, 12;
	st.local.v2.u32 	[%rd2], {%r55, %r54};
	{ // callseq 13, 0
	.param .b64 param0;
	st.param.b64 	[param0], %rd6;
	.param .b64 param1;
	st.param.b64 	[param1], %rd1;
	.param .b32 retval0;
	call.uni (retval0), 
	vprintf, 
	(
	param0, 
	param1
	);
	ld.param.b32 	%r56, [retval0];
	} // callseq 13
	ld.global.u32 	%r58, [warpDistribution+52];
	mov.b32 	%r59, 13;
	st.local.v2.u32 	[%rd2], {%r59, %r58};
	{ // callseq 14, 0
	.param .b64 param0;
	st.param.b64 	[param0], %rd6;
	.param .b64 param1;
	st.param.b64 	[param1], %rd1;
	.param .b32 retval0;
	call.uni (retval0), 
	vprintf, 
	(
	param0, 
	param1
	);
	ld.param.b32 	%r60, [retval0];
	} // callseq 14
	ld.global.u32 	%r62, [warpDistribution+56];
	mov.b32 	%r63, 14;
	st.local.v2.u32 	[%rd2], {%r63, %r62};
	{ // callseq 15, 0
	.param .b64 param0;
	st.param.b64 	[param0], %rd6;
	.param .b64 param1;
	st.param.b64 	[param1], %rd1;
	.param .b32 retval0;
	call.uni (retval0), 
	vprintf, 
	(
	param0, 
	param1
	);
	ld.param.b32 	%r64, [retval0];
	} // callseq 15
	ld.global.u32 	%r66, [warpDistribution+60];
	mov.b32 	%r67, 15;
	st.local.v2.u32 	[%rd2], {%r67, %r66};
	{ // callseq 16, 0
	.param .b64 param0;
	st.param.b64 	[param0], %rd6;
	.param .b64 param1;
	st.param.b64 	[param1], %rd1;
	.param .b32 retval0;
	call.uni (retval0), 
	vprintf, 
	(
	param0, 
	param1
	);
	ld.param.b32 	%r68, [retval0];
	} // callseq 16
	ld.global.u32 	%r70, [warpDistribution+64];
	mov.b32 	%r71, 16;
	st.local.v2.u32 	[%rd2], {%r71, %r70};
	{ // callseq 17, 0
	.param .b64 param0;
	st.param.b64 	[param0], %rd6;
	.param .b64 param1;
	st.param.b64 	[param1], %rd1;
	.param .b32 retval0;
	call.uni (retval0), 
	vprintf, 
	(
	param0, 
	param1
	);
	ld.param.b32 	%r72, [retval0];
	} // callseq 17
	ld.global.u32 	%r74, [warpDistribution+68];
	mov.b32 	%r75, 17;
	st.local.v2.u32 	[%rd2], {%r75, %r74};
	{ // callseq 18, 0
	.param .b64 param0;
	st.param.b64 	[param0], %rd6;
	.param .b64 param1;
	st.param.b64 	[param1], %rd1;
	.param .b32 retval0;
	call.uni (retval0), 
	vprintf, 
	(
	param0, 
	param1
	);
	ld.param.b32 	%r76, [retval0];
	} // callseq 18
	ld.global.u32 	%r78, [warpDistribution+72];
	mov.b32 	%r79, 18;
	st.local.v2.u32 	[%rd2], {%r79, %r78};
	{ // callseq 19, 0
	.param .b64 param0;
	st.param.b64 	[param0], %rd6;
	.param .b64 param1;
	st.param.b64 	[param1], %rd1;
	.param .b32 retval0;
	call.uni (retval0), 
	vprintf, 
	(
	param0, 
	param1
	);
	ld.param.b32 	%r80, [retval0];
	} // callseq 19
	ld.global.u32 	%r82, [warpDistribution+76];
	mov.b32 	%r83, 19;
	st.local.v2.u32 	[%rd2], {%r83, %r82};
	{ // callseq 20, 0
	.param .b64 param0;
	st.param.b64 	[param0], %rd6;
	.param .b64 param1;
	st.param.b64 	[param1], %rd1;
	.param .b32 retval0;
	call.uni (retval0), 
	vprintf, 
	(
	param0, 
	param1
	);
	ld.param.b32 	%r84, [retval0];
	} // callseq 20
	ld.global.u32 	%r86, [warpDistribution+80];
	mov.b32 	%r87, 20;
	st.local.v2.u32 	[%rd2], {%r87, %r86};
	{ // callseq 21, 0
	.param .b64 param0;
	st.param.b64 	[param0], %rd6;
	.param .b64 param1;
	st.param.b64 	[param1], %rd1;
	.param .b32 retval0;
	call.uni (retval0), 
	vprintf, 
	(
	param0, 
	param1
	);
	ld.param.b32 	%r88, [retval0];
	} // callseq 21
	ld.global.u32 	%r90, [warpDistribution+84];
	mov.b32 	%r91, 21;
	st.local.v2.u32 	[%rd2], {%r91, %r90};
	{ // callseq 22, 0
	.param .b64 param0;
	st.param.b64 	[param0], %rd6;
	.param .b64 param1;
	st.param.b64 	[param1], %rd1;
	.param .b32 retval0;
	call.uni (retval0), 
	vprintf, 
	(
	param0, 
	param1
	);
	ld.param.b32 	%r92, [retval0];
	} // callseq 22
	ld.global.u32 	%r94, [warpDistribution+88];
	mov.b32 	%r95, 22;
	st.local.v2.u32 	[%rd2], {%r95, %r94};
	{ // callseq 23, 0
	.param .b64 param0;
	st.param.b64 	[param0], %rd6;
	.param .b64 param1;
	st.param.b64 	[param1], %rd1;
	.param .b32 retval0;
	call.uni (retval0), 
	vprintf, 
	(
	param0, 
	param1
	);
	ld.param.b32 	%r96, [retval0];
	} // callseq 23
	ld.global.u32 	%r98, [warpDistribution+92];
	mov.b32 	%r99, 23;
	st.local.v2.u32 	[%rd2], {%r99, %r98};
	{ // callseq 24, 0
	.param .b64 param0;
	st.param.b64 	[param0], %rd6;
	.param .b64 param1;
	st.param.b64 	[param1], %rd1;
	.param .b32 retval0;
	call.uni (retval0), 
	vprintf, 
	(
	param0, 
	param1
	);
	ld.param.b32 	%r100, [retval0];
	} // callseq 24
	ld.global.u32 	%r102, [warpDistribution+96];
	mov.b32 	%r103, 24;
	st.local.v2.u32 	[%rd2], {%r103, %r102};
	{ // callseq 25, 0
	.param .b64 param0;
	st.param.b64 	[param0], %rd6;
	.param .b64 param1;
	st.param.b64 	[param1], %rd1;
	.param .b32 retval0;
	call.uni (retval0), 
	vprintf, 
	(
	param0, 
	param1
	);
	ld.param.b32 	%r104, [retval0];
	} // callseq 25
	ld.global.u32 	%r106, [warpDistribution+100];
	mov.b32 	%r107, 25;
	st.local.v2.u32 	[%rd2], {%r107, %r106};
	{ // callseq 26, 0
	.param .b64 param0;
	st.param.b64 	[param0], %rd6;
	.param .b64 param1;
	st.param.b64 	[param1], %rd1;
	.param .b32 retval0;
	call.uni (retval0), 
	vprintf, 
	(
	param0, 
	param1
	);
	ld.param.b32 	%r108, [retval0];
	} // callseq 26
	ld.global.u32 	%r110, [warpDistribution+104];
	mov.b32 	%r111, 26;
	st.local.v2.u32 	[%rd2], {%r111, %r110};
	{ // callseq 27, 0
	.param .b64 param0;
	st.param.b64 	[param0], %rd6;
	.param .b64 param1;
	st.param.b64 	[param1], %rd1;
	.param .b32 retval0;
	call.uni (retval0), 
	vprintf, 
	(
	param0, 
	param1
	);
	ld.param.b32 	%r112, [retval0];
	} // callseq 27
	ld.global.u32 	%r114, [warpDistribution+108];
	mov.b32 	%r115, 27;
	st.local.v2.u32 	[%rd2], {%r115, %r114};
	{ // callseq 28, 0
	.param .b64 param0;
	st.param.b64 	[param0], %rd6;
	.param .b64 param1;
	st.param.b64 	[param1], %rd1;
	.param .b32 retval0;
	call.uni (retval0), 
	vprintf, 
	(
	param0, 
	param1
	);
	ld.param.b32 	%r116, [retval0];
	} // callseq 28
	ld.global.u32 	%r118, [warpDistribution+112];
	mov.b32 	%r119, 28;
	st.local.v2.u32 	[%rd2], {%r119, %r118};
	{ // callseq 29, 0
	.param .b64 param0;
	st.param.b64 	[param0], %rd6;
	.param .b64 param1;
	st.param.b64 	[param1], %rd1;
	.param .b32 retval0;
	call.uni (retval0), 
	vprintf, 
	(
	param0, 
	param1
	);
	ld.param.b32 	%r120, [retval0];
	} // callseq 29
	ld.global.u32 	%r122, [warpDistribution+116];
	mov.b32 	%r123, 29;
	st.local.v2.u32 	[%rd2], {%r123, %r122};
	{ // callseq 30, 0
	.param .b64 param0;
	st.param.b64 	[param0], %rd6;
	.param .b64 param1;
	st.param.b64 	[param1], %rd1;
	.param .b32 retval0;
	call.uni (retval0), 
	vprintf, 
	(
	param0, 
	param1
	);
	ld.param.b32 	%r124, [retval0];
	} // callseq 30
	ld.global.u32 	%r126, [warpDistribution+120];
	mov.b32 	%r127, 30;
	st.local.v2.u32 	[%rd2], {%r127, %r126};
	{ // callseq 31, 0
	.param .b64 param0;
	st.param.b64 	[param0], %rd6;
	.param .b64 param1;
	st.param.b64 	[param1], %rd1;
	.param .b32 retval0;
	call.uni (retval0), 
	vprintf, 
	(
	param0, 
	param1
	);
	ld.param.b32 	%r128, [retval0];
	} // callseq 31
	ld.global.u32 	%r130, [warpDistribution+124];
	mov.b32 	%r131, 31;
	st.local.v2.u32 	[%rd2], {%r131, %r130};
	{ // callseq 32, 0
	.param .b64 param0;
	st.param.b64 	[param0], %rd6;
	.param .b64 param1;
	st.param.b64 	[param1], %rd1;
	.param .b32 retval0;
	call.uni (retval0), 
	vprintf, 
	(
	param0, 
	param1
	);
	ld.param.b32 	%r132, [retval0];
	} // callseq 32
	ld.global.u32 	%r134, [warpDistribution+128];
	mov.b32 	%r135, 32;
	st.local.v2.u32 	[%rd2], {%r135, %r134};
	{ // callseq 33, 0
	.param .b64 param0;
	st.param.b64 	[param0], %rd6;
	.param .b64 param1;
	st.param.b64 	[param1], %rd1;
	.param .b32 retval0;
	call.uni (retval0), 
	vprintf, 
	(
	param0, 
	param1
	);
	ld.param.b32 	%r136, [retval0];
	} // callseq 33
	mov.u64 	%rd7, $str$2;
	cvta.global.u64 	%rd8, %rd7;
	{ // callseq 34, 0
	.param .b64 param0;
	st.param.b64 	[param0], %rd8;
	.param .b64 param1;
	st.param.b64 	[param1], 0;
	.param .b32 retval0;
	call.uni (retval0), 
	vprintf, 
	(
	param0, 
	param1
	);
	ld.param.b32 	%r138, [retval0];
	} // callseq 34
$L__BB0_2:
	ret;

}
	// .globl	_Z18optimizedReductionPfS_j
.visible .entry _Z18optimizedReductionPfS_j(
	.param .u64 .ptr .align 1 _Z18optimizedReductionPfS_j_param_0,
	.param .u64 .ptr .align 1 _Z18optimizedReductionPfS_j_param_1,
	.param .u32 _Z18optimizedReductionPfS_j_param_2
)
{
	.local .align 8 .b8 	__local_depot1[8];
	.reg .b64 	%SP;
	.reg .b64 	%SPL;
	.reg .pred 	%p<2>;
	.reg .b32 	%r<140>;
	.reg .b64 	%rd<9>;

	mov.u64 	%SPL, __local_depot1;
	cvta.local.u64 	%SP, %SPL;
	mov.u32 	%r1, %tid.x;
	mov.u32 	%r2, %ctaid.x;
	or.b32  	%r3, %r1, %r2;
	setp.ne.s32 	%p1, %r3, 0;
	@%p1 bra 	$L__BB1_2;
	add.u64 	%rd1, %SP, 0;
	add.u64 	%rd2, %SPL, 0;
	mov.u64 	%rd3, $str;
	cvta.global.u64 	%rd4, %rd3;
	{ // callseq 35, 0
	.param .b64 param0;
	st.param.b64 	[param0], %rd4;
	.param .b64 param1;
	st.param.b64 	[param1], 0;
	.param .b32 retval0;
	call.uni (retval0), 
	vprintf, 
	(
	param0, 
	param1
	);
	ld.param.b32 	%r4, [retval0];
	} // callseq 35
	ld.global.u32 	%r6, [warpDistribution];
	mov.b32 	%r7, 0;
	st.local.v2.u32 	[%rd2], {%r7, %r6};
	mov.u64 	%rd5, $str$1;
	cvta.global.u64 	%rd6, %rd5;
	{ // callseq 36, 0
	.param .b64 param0;
	st.param.b64 	[param0], %rd6;
	.param .b64 param1;
	st.param.b64 	[param1], %rd1;
	.param .b32 retval0;
	call.uni (retval0), 
	vprintf, 
	(
	param0, 
	param1
	);
	ld.param.b32 	%r8, [retval0];
	} // callseq 36
	ld.global.u32 	%r10, [warpDistribution+4];
	mov.b32 	%r11, 1;
	st.local.v2.u32 	[%rd2], {%r11, %r10};
	{ // callseq 37, 0
	.param .b64 param0;
	st.param.b64 	[param0], %rd6;
	.param .b64 param1;
	st.param.b64 	[param1], %rd1;
	.param .b32 retval0;
	call.uni (retval0), 
	vprintf, 
	(
	param0, 
	param1
	);
	ld.param.b32 	%r12, [retval0];
	} // callseq 37
	ld.global.u32 	%r14, [warpDistribution+8];
	mov.b32 	%r15, 2;
	st.local.v2.u32 	[%rd2], {%r15, %r14};
	{ // callseq 38, 0
	.param .b64 param0;
	st.param.b64 	[param0], %rd6;
	.param .b64 param1;
	st.param.b64 	[param1], %rd1;
	.param .b32 retval0;
	call.uni (retval0), 
	vprintf, 
	(
	param0, 
	param1
	);
	ld.param.b32 	%r16, [retval0];
	} // callseq 38
	ld.global.u32 	%r18, [warpDistribution+12];
	mov.b32 	%r19, 3;
	st.local.v2.u32 	[%rd2], {%r19, %r18};
	{ // callseq 39, 0
	.param .b64 param0;
	st.param.b64 	[param0], %rd6;
	.param .b64 param1;
	st.param.b64 	[param1], %rd1;
	.param .b32 retval0;
	call.uni (retval0), 
	vprintf, 
	(
	param0, 
	param1
	);
	ld.param.b32 	%r20, [retval0];
	} // callseq 39
	ld.global.u32 	%r22, [warpDistribution+16];
	mov.b32 	%r23, 4;
	st.local.v2.u32 	[%rd2], {%r23, %r22};
	{ // callseq 40, 0
	.param .b64 param0;
	st.param.b64 	[param0], %rd6;
	.param .b64 param1;
	st.param.b64 	[param1], %rd1;
	.param .b32 retval0;
	call.uni (retval0), 
	vprintf, 
	(
	param0, 
	param1
	);
	ld.param.b32 	%r24, [retval0];
	} // callseq 40
	ld.global.u32 	%r26, [warpDistribution+20];
	mov.b32 	%r27, 5;
	st.local.v2.u32 	[%rd2], {%r27, %r26};
	{ // callseq 41, 0
	.param .b64 param0;
	st.param.b64 	[param0], %rd6;
	.param .b64 param1;
	st.param.b64 	[param1], %rd1;
	.param .b32 retval0;
	call.uni (retval0), 
	vprintf, 
	(
	param0, 
	param1
	);
	ld.param.b32 	%r28, [retval0];
	} // callseq 41
	ld.global.u32 	%r30, [warpDistribution+24];
	mov.b32 	%r31, 6;
	st.local.v2.u32 	[%rd2], {%r31, %r30};
	{ // callseq 42, 0
	.param .b64 param0;
	st.param.b64 	[param0], %rd6;
	.param .b64 param1;
	st.param.b64 	[param1], %rd1;
	.param .b32 retval0;
	call.uni (retval0), 
	vprintf, 
	(
	param0, 
	param1
	);
	ld.param.b32 	%r32, [retval0];
	} // callseq 42
	ld.global.u32 	%r34, [warpDistribution+28];
	mov.b32 	%r35, 7;
	st.local.v2.u32 	[%rd2], {%r35, %r34};
	{ // callseq 43, 0
	.param .b64 param0;
	st.param.b64 	[param0], %rd6;
	.param .b64 param1;
	st.param.b64 	[param1], %rd1;
	.param .b32 retval0;
	call.uni (retval0), 
	vprintf, 
	(
	param0, 
	param1
	);
	ld.param.b32 	%r36, [retval0];
	} // callseq 43
	ld.global.u32 	%r38, [warpDistribution+32];
	mov.b32 	%r39, 8;
	st.local.v2.u32 	[%rd2], {%r39, %r38};
	{ // callseq 44, 0
	.param .b64 param0;
	st.param.b64 	[param0], %rd6;
	.param .b64 param1;
	st.param.b64 	[param1], %rd1;
	.param .b32 retval0;
	call.uni (retval0), 
	vprintf, 
	(
	param0, 
	param1
	);
	ld.param.b32 	%r40, [retval0];
	} // callseq 44
	ld.global.u32 	%r42, [warpDistribution+36];
	mov.b32 	%r43, 9;
	st.local.v2.u32 	[%rd2], {%r43, %r42};
	{ // callseq 45, 0
	.param .b64 param0;
	st.param.b64 	[param0], %rd6;
	.param .b64 param1;
	st.param.b64 	[param1], %rd1;
	.param .b32 retval0;
	call.uni (retval0), 
	vprintf, 
	(
	param0, 
	param1
	);
	ld.param.b32 	%r44, [retval0];
	} // callseq 45
	ld.global.u32 	%r46, [warpDistribution+40];
	mov.b32 	%r47, 10;
	st.local.v2.u32 	[%rd2], {%r47, %r46};
	{ // callseq 46, 0
	.param .b64 param0;
	st.param.b64 	[param0], %rd6;
	.param .b64 param1;
	st.param.b64 	[param1], %rd1;
	.param .b32 retval0;
	call.uni (retval0), 
	vprintf, 
	(
	param0, 
	param1
	);
	ld.param.b32 	%r48, [retval0];
	} // callseq 46
	ld.global.u32 	%r50, [warpDistribution+44];
	mov.b32 	%r51, 11;
	st.local.v2.u32 	[%rd2], {%r51, %r50};
	{ // callseq 47, 0
	.param .b64 param0;
	st.param.b64 	[param0], %rd6;
	.param .b64 param1;
	st.param.b64 	[param1], %rd1;
	.param .b32 retval0;
	call.uni (retval0), 
	vprintf, 
	(
	param0, 
	param1
	);
	ld.param.b32 	%r52, [retval0];
	} // callseq 47
	ld.global.u32 	%r54, [warpDistribution+48];
	mov.b32 	%r55, 12;
	st.local.v2.u32 	[%rd2], {%r55, %r54};
	{ // callseq 48, 0
	.param .b64 param0;
	st.param.b64 	[param0], %rd6;
	.param .b64 param1;
	st.param.b64 	[param1], %rd1;
	.param .b32 retval0;
	call.uni (retval0), 
	vprintf, 
	(
	param0, 
	param1
	);
	ld.param.b32 	%r56, [retval0];
	} // callseq 48
	ld.global.u32 	%r58, [warpDistribution+52];
	mov.b32 	%r59, 13;
	st.local.v2.u32 	[%rd2], {%r59, %r58};
	{ // callseq 49, 0
	.param .b64 param0;
	st.param.b64 	[param0], %rd6;
	.param .b64 param1;
	st.param.b64 	[param1], %rd1;
	.param .b32 retval0;
	call.uni (retval0), 
	vprintf, 
	(
	param0, 
	param1
	);
	ld.param.b32 	%r60, [retval0];
	} // callseq 49
	ld.global.u32 	%r62, [warpDistribution+56];
	mov.b32 	%r63, 14;
	st.local.v2.u32 	[%rd2], {%r63, %r62};
	{ // callseq 50, 0
	.param .b64 param0;
	st.param.b64 	[param0], %rd6;
	.param .b64 param1;
	st.param.b64 	[param1], %rd1;
	.param .b32 retval0;
	call.uni (retval0), 
	vprintf, 
	(
	param0, 
	param1
	);
	ld.param.b32 	%r64, [retval0];
	} // callseq 50
	ld.global.u32 	%r66, [warpDistribution+60];
	mov.b32 	%r67, 15;
	st.local.v2.u32 	[%rd2], {%r67, %r66};
	{ // callseq 51, 0
	.param .b64 param0;
	st.param.b64 	[param0], %rd6;
	.param .b64 param1;
	st.param.b64 	[param1], %rd1;
	.param .b32 retval0;
	call.uni (retval0), 
	vprintf, 
	(
	param0, 
	param1
	);
	ld.param.b32 	%r68, [retval0];
	} // callseq 51
	ld.global.u32 	%r70, [warpDistribution+64];
	mov.b32 	%r71, 16;
	st.local.v2.u32 	[%rd2], {%r71, %r70};
	{ // callseq 52, 0
	.param .b64 param0;
	st.param.b64 	[param0], %rd6;
	.param .b64 param1;
	st.param.b64 	[param1], %rd1;
	.param .b32 retval0;
	call.uni (retval0), 
	vprintf, 
	(
	param0, 
	param1
	);
	ld.param.b32 	%r72, [retval0];
	} // callseq 52
	ld.global.u32 	%r74, [warpDistribution+68];
	mov.b32 	%r75, 17;
	st.local.v2.u32 	[%rd2], {%r75, %r74};
	{ // callseq 53, 0
	.param .b64 param0;
	st.param.b64 	[param0], %rd6;
	.param .b64 param1;
	st.param.b64 	[param1], %rd1;
	.param .b32 retval0;
	call.uni (retval0), 
	vprintf, 
	(
	param0, 
	param1
	);
	ld.param.b32 	%r76, [retval0];
	} // callseq 53
	ld.global.u32 	%r78, [warpDistribution+72];
	mov.b32 	%r79, 18;
	st.local.v2.u32 	[%rd2], {%r79, %r78};
	{ // callseq 54, 0
	.param .b64 param0;
	st.param.b64 	[param0], %rd6;
	.param .b64 param1;
	st.param.b64 	[param1], %rd1;
	.param .b32 retval0;
	call.uni (retval0), 
	vprintf, 
	(
	param0, 
	param1
	);
	ld.param.b32 	%r80, [retval0];
	} // callseq 54
	ld.global.u32 	%r82, [warpDistribution+76];
	mov.b32 	%r83, 19;
	st.local.v2.u32 	[%rd2], {%r83, %r82};
	{ // callseq 55, 0
	.param .b64 param0;
	st.param.b64 	[param0], %rd6;
	.param .b64 param1;
	st.param.b64 	[param1], %rd1;
	.param .b32 retval0;
	call.uni (retval0), 
	vprintf, 
	(
	param0, 
	param1
	);
	ld.param.b32 	%r84, [retval0];
	} // callseq 55
	ld.global.u32 	%r86, [warpDistribution+80];
	mov.b32 	%r87, 20;
	st.local.v2.u32 	[%rd2], {%r87, %r86};
	{ // callseq 56, 0
	.param .b64 param0;
	st.param.b64 	[param0], %rd6;
	.param .b64 param1;
	st.param.b64 	[param1], %rd1;
	.param .b32 retval0;
	call.uni (retval0), 
	vprintf, 
	(
	param0, 
	param1
	);
	ld.param.b32 	%r88, [retval0];
	} // callseq 56
	ld.global.u32 	%r90, [warpDistribution+84];
	mov.b32 	%r91, 21;
	st.local.v2.u32 	[%rd2], {%r91, %r90};
	{ // callseq 57, 0
	.param .b64 param0;
	st.param.b64 	[param0], %rd6;
	.param .b64 param1;
	st.param.b64 	[param1], %rd1;
	.param .b32 retval0;
	call.uni (retval0), 
	vprintf, 
	(
	param0, 
	param1
	);
	ld.param.b32 	%r92, [retval0];
	} // callseq 57
	ld.global.u32 	%r94, [warpDistribution+88];
	mov.b32 	%r95, 22;
	st.local.v2.u32 	[%rd2], {%r95, %r94};
	{ // callseq 58, 0
	.param .b64 param0;
	st.param.b64 	[param0], %rd6;
	.param .b64 param1;
	st.param.b64 	[param1], %rd1;
	.param .b32 retval0;
	call.uni (retval0), 
	vprintf, 
	(
	param0, 
	param1
	);
	ld.param.b32 	%r96, [retval0];
	} // callseq 58
	ld.global.u32 	%r98, [warpDistribution+92];
	mov.b32 	%r99, 23;
	st.local.v2.u32 	[%rd2], {%r99, %r98};
	{ // callseq 59, 0
	.param .b64 param0;
	st.param.b64 	[param0], %rd6;
	.param .b64 param1;
	st.param.b64 	[param1], %rd1;
	.param .b32 retval0;
	call.uni (retval0), 
	vprintf, 
	(
	param0, 
	param1
	);
	ld.param.b32 	%r100, [retval0];
	} // callseq 59
	ld.global.u32 	%r102, [warpDistribution+96];
	mov.b32 	%r103, 24;
	st.local.v2.u32 	[%rd2], {%r103, %r102};
	{ // callseq 60, 0
	.param .b64 param0;
	st.param.b64 	[param0], %rd6;
	.param .b64 param1;
	st.param.b64 	[param1], %rd1;
	.param .b32 retval0;
	call.uni (retval0), 
	vprintf, 
	(
	param0, 
	param1
	);
	ld.param.b32 	%r104, [retval0];
	} // callseq 60
	ld.global.u32 	%r106, [warpDistribution+100];
	mov.b32 	%r107, 25;
	st.local.v2.u32 	[%rd2], {%r107, %r106};
	{ // callseq 61, 0
	.param .b64 param0;
	st.param.b64 	[param0], %rd6;
	.param .b64 param1;
	st.param.b64 	[param1], %rd1;
	.param .b32 retval0;
	call.uni (retval0), 
	vprintf, 
	(
	param0, 
	param1
	);
	ld.param.b32 	%r108, [retval0];
	} // callseq 61
	ld.global.u32 	%r110, [warpDistribution+104];
	mov.b32 	%r111, 26;
	st.local.v2.u32 	[%rd2], {%r111, %r110};
	{ // callseq 62, 0
	.param .b64 param0;
	st.param.b64 	[param0], %rd6;
	.param .b64 param1;
	st.param.b64 	[param1], %rd1;
	.param .b32 retval0;
	call.uni (retval0), 
	vprintf, 
	(
	param0, 
	param1
	);
	ld.param.b32 	%r112, [retval0];
	} // callseq 62
	ld.global.u32 	%r114, [warpDistribution+108];
	mov.b32 	%r115, 27;
	st.local.v2.u32 	[%rd2], {%r115, %r114};
	{ // callseq 63, 0
	.param .b64 param0;
	st.param.b64 	[param0], %rd6;
	.param .b64 param1;
	st.param.b64 	[param1], %rd1;
	.param .b32 retval0;
	call.uni (retval0), 
	vprintf, 
	(
	param0, 
	param1
	);
	ld.param.b32 	%r116, [retval0];
	} // callseq 63
	ld.global.u32 	%r118, [warpDistribution+112];
	mov.b32 	%r119, 28;
	st.local.v2.u32 	[%rd2], {%r119, %r118};
	{ // callseq 64, 0
	.param .b64 param0;
	st.param.b64 	[param0], %rd6;
	.param .b64 param1;
	st.param.b64 	[param1], %rd1;
	.param .b32 retval0;
	call.uni (retval0), 
	vprintf, 
	(
	param0, 
	param1
	);
	ld.param.b32 	%r120, [retval0];
	} // callseq 64
	ld.global.u32 	%r122, [warpDistribution+116];
	mov.b32 	%r123, 29;
	st.local.v2.u32 	[%rd2], {%r123, %r122};
	{ // callseq 65, 0
	.param .b64 param0;
	st.param.b64 	[param0], %rd6;
	.param .b64 param1;
	st.param.b64 	[param1], %rd1;
	.param .b32 retval0;
	call.uni (retval0), 
	vprintf, 
	(
	param0, 
	param1
	);
	ld.param.b32 	%r124, [retval0];
	} // callseq 65
	ld.global.u32 	%r126, [warpDistribution+120];
	mov.b32 	%r127, 30;
	st.local.v2.u32 	[%rd2], {%r127, %r126};
	{ // callseq 66, 0
	.param .b64 param0;
	st.param.b64 	[param0], %rd6;
	.param .b64 param1;
	st.param.b64 	[param1], %rd1;
	.param .b32 retval0;
	call.uni (retval0), 
	vprintf, 
	(
	param0, 
	param1
	);
	ld.param.b32 	%r128, [retval0];
	} // callseq 66
	ld.global.u32 	%r130, [warpDistribution+124];
	mov.b32 	%r131, 31;
	st.local.v2.u32 	[%rd2], {%r131, %r130};
	{ // callseq 67, 0
	.param .b64 param0;
	st.param.b64 	[param0], %rd6;
	.param .b64 param1;
	st.param.b64 	[param1], %rd1;
	.param .b32 retval0;
	call.uni (retval0), 
	vprintf, 
	(
	param0, 
	param1
	);
	ld.param.b32 	%r132, [retval0];
	} // callseq 67
	ld.global.u32 	%r134, [warpDistribution+128];
	mov.b32 	%r135, 32;
	st.local.v2.u32 	[%rd2], {%r135, %r134};
	{ // callseq 68, 0
	.param .b64 param0;
	st.param.b64 	[param0], %rd6;
	.param .b64 param1;
	st.param.b64 	[param1], %rd1;
	.param .b32 retval0;
	call.uni (retval0), 
	vprintf, 
	(
	param0, 
	param1
	);
	ld.param.b32 	%r136, [retval0];
	} // callseq 68
	mov.u64 	%rd7, $str$2;
	cvta.global.u64 	%rd8, %rd7;
	{ // callseq 69, 0
	.param .b64 param0;
	st.param.b64 	[param0], %rd8;
	.param .b64 param1;
	st.param.b64 	[param1], 0;
	.param .b32 retval0;
	call.uni (retval0), 
	vprintf, 
	(
	param0, 
	param1
	);
	ld.param.b32 	%r138, [retval0];
	} // callseq 69
$L__BB1_2:
	ret;

}


// ===== COMPILED SASS (sm_100) =====

	.target	sm_100

	.elftype	@"ET_EXEC"


//--------------------- .note.nv.tkinfo           --------------------------
	.section	.note.nv.tkinfo,"",@"SHT_NOTE"
	.sectionflags	@"SHF_NOTE_NV_TKINFO"
	.tkinfo
        /*0018*/ 	.word	0x00000002
        /*0030*/ 	.string	""
        /*0030*/ 	.string	"ptxas"
        /*0030*/ 	.string	"Cuda compilation tools, release 13.0, V13.0.88"
        /*0030*/ 	.string	"Build cuda_13.0.r13.0/compiler.36424714_0"
        /*0030*/ 	.string	"-arch sm_100 -m 64 "



//--------------------- .note.nv.cuinfo           --------------------------
	.section	.note.nv.cuinfo,"",@"SHT_NOTE"
	.sectionflags	@"SHF_NOTE_NV_CUINFO"
        /*0018*/ 	.short	0x0002
        /*001a*/ 	.short	0x0064
        /*001c*/ 	.short	0x0082
	.zero		2


//--------------------- .nv.info                  --------------------------
	.section	.nv.info,"",@"SHT_CUDA_INFO"
	.align	4


	//----- nvinfo : EIATTR_REGCOUNT
	.align		4
        /*0000*/ 	.byte	0x04, 0x2f
        /*0002*/ 	.short	(.L_5 - .L_4)
	.align		4
.L_4:
        /*0004*/ 	.word	index@(_Z14naiveReductionPfS_j)
        /*0008*/ 	.word	0x00000018


	//----- nvinfo : EIATTR_FRAME_SIZE
	.align		4
.L_5:
        /*000c*/ 	.byte	0x04, 0x11
        /*000e*/ 	.short	(.L_7 - .L_6)
	.align		4
.L_6:
        /*0010*/ 	.word	index@(_Z14naiveReductionPfS_j)
        /*0014*/ 	.word	0x00000008


	//----- nvinfo : EIATTR_REGCOUNT
	.align		4
.L_7:
        /*0018*/ 	.byte	0x04, 0x2f
        /*001a*/ 	.short	(.L_9 - .L_8)
	.align		4
.L_8:
        /*001c*/ 	.word	index@(_Z18optimizedReductionPfS_j)
        /*0020*/ 	.word	0x00000018


	//----- nvinfo : EIATTR_FRAME_SIZE
	.align		4
.L_9:
        /*0024*/ 	.byte	0x04, 0x11
        /*0026*/ 	.short	(.L_11 - .L_10)
	.align		4
.L_10:
        /*0028*/ 	.word	index@(_Z18optimizedReductionPfS_j)
        /*002c*/ 	.word	0x00000008


	//----- nvinfo : EIATTR_MIN_STACK_SIZE
	.align		4
.L_11:
        /*0030*/ 	.byte	0x04, 0x12
        /*0032*/ 	.short	(.L_13 - .L_12)
	.align		4
.L_12:
        /*0034*/ 	.word	index@(_Z18optimizedReductionPfS_j)
        /*0038*/ 	.word	0x00000008


	//----- nvinfo : EIATTR_MIN_STACK_SIZE
	.align		4
.L_13:
        /*003c*/ 	.byte	0x04, 0x12
        /*003e*/ 	.short	(.L_15 - .L_14)
	.align		4
.L_14:
        /*0040*/ 	.word	index@(_Z14naiveReductionPfS_j)
        /*0044*/ 	.word	0x00000008
.L_15:


//--------------------- .nv.compat                --------------------------
	.section	.nv.compat,"",@"SHT_CUDA_COMPAT_INFO"
	.align	4
        /*0000*/ 	.byte	0x02, 0x09, 0x00, 0x00, 0x02, 0x02, 0x01, 0x00, 0x02, 0x05, 0x05, 0x00, 0x03, 0x07, 0x01, 0x01
        /*0010*/ 	.byte	0x02, 0x03, 0x00, 0x00, 0x02, 0x06, 0x01, 0x00, 0x04, 0x0b, 0x08, 0x00, 0x09, 0x00, 0x00, 0x00
        /*0020*/ 	.byte	0x00, 0x00, 0x00, 0x00


//--------------------- .nv.info._Z18optimizedReductionPfS_j --------------------------
	.section	.nv.info._Z18optimizedReductionPfS_j,"",@"SHT_CUDA_INFO"
	.sectionflags	@""
	.align	4


	//----- nvinfo : EIATTR_CUDA_API_VERSION
	.align		4
        /*0000*/ 	.byte	0x04, 0x37
        /*0002*/ 	.short	(.L_17 - .L_16)
.L_16:
        /*0004*/ 	.word	0x00000082


	//----- nvinfo : EIATTR_KPARAM_INFO
	.align		4
.L_17:
        /*0008*/ 	.byte	0x04, 0x17
        /*000a*/ 	.short	(.L_19 - .L_18)
.L_18:
        /*000c*/ 	.word	0x00000000
        /*0010*/ 	.short	0x0002
        /*0012*/ 	.short	0x0010
        /*0014*/ 	.byte	0x00, 0xf0, 0x11, 0x00


	//----- nvinfo : EIATTR_KPARAM_INFO
	.align		4
.L_19:
        /*0018*/ 	.byte	0x04, 0x17
        /*001a*/ 	.short	(.L_21 - .L_20)
.L_20:
        /*001c*/ 	.word	0x00000000
        /*0020*/ 	.short	0x0001
        /*0022*/ 	.short	0x0008
        /*0024*/ 	.byte	0x00, 0xf5, 0x21, 0x00


	//----- nvinfo : EIATTR_KPARAM_INFO
	.align		4
.L_21:
        /*0028*/ 	.byte	0x04, 0x17
        /*002a*/ 	.short	(.L_23 - .L_22)
.L_22:
        /*002c*/ 	.word	0x00000000
        /*0030*/ 	.short	0x0000
        /*0032*/ 	.short	0x0000
        /*0034*/ 	.byte	0x00, 0xf5, 0x21, 0x00


	//----- nvinfo : EIATTR_SPARSE_MMA_MASK
	.align		4
.L_23:
        /*0038*/ 	.byte	0x03, 0x50
        /*003a*/ 	.short	0x0000


	//----- nvinfo : EIATTR_MAXREG_COUNT
	.align		4
        /*003c*/ 	.byte	0x03, 0x1b
        /*003e*/ 	.short	0x00ff


	//----- nvinfo : EIATTR_EXTERNS
	.align		4
        /*0040*/ 	.byte	0x04, 0x0f
        /*0042*/ 	.short	(.L_25 - .L_24)


	//   ....[0]....
	.align		4
.L_24:
        /*0044*/ 	.word	index@(vprintf)


	//----- nvinfo : EIATTR_MERCURY_ISA_VERSION
	.align		4
.L_25:
        /*0048*/ 	.byte	0x03, 0x5f
        /*004a*/ 	.short	0x0101


	//----- nvinfo : EIATTR_VRC_CTA_INIT_COUNT
	.align		4
        /*004c*/ 	.byte	0x02, 0x4a
	.zero		1
	.zero		1


	//----- nvinfo : EIATTR_SYSCALL_OFFSETS
	.align		4
        /*0050*/ 	.byte	0x04, 0x46
        /*0052*/ 	.short	(.L_27 - .L_26)


	//   ....[0]....
.L_26:
        /*0054*/ 	.word	0x00000120


	//   ....[1]....
        /*0058*/ 	.word	0x000001e0


	//   ....[2]....
        /*005c*/ 	.word	0x000002a0


	//   ....[3]....
        /*0060*/ 	.word	0x00000360


	//   ....[4]....
        /*0064*/ 	.word	0x00000420


	//   ....[5]....
        /*0068*/ 	.word	0x000004e0


	//   ....[6]....
        /*006c*/ 	.word	0x000005a0


	//   ....[7]....
        /*0070*/ 	.word	0x00000660


	//   ....[8]....
        /*0074*/ 	.word	0x00000720


	//   ....[9]....
        /*0078*/ 	.word	0x000007e0


	//   ....[10]....
        /*007c*/ 	.word	0x000008a0


	//   ....[11]....
        /*0080*/ 	.word	0x00000960


	//   ....[12]....
        /*0084*/ 	.word	0x00000a20


	//   ....[13]....
        /*0088*/ 	.word	0x00000ae0


	//   ....[14]....
        /*008c*/ 	.word	0x00000ba0


	//   ....[15]....
        /*0090*/ 	.word	0x00000c60


	//   ....[16]....
        /*0094*/ 	.word	0x00000d20


	//   ....[17]....
        /*0098*/ 	.word	0x00000de0


	//   ....[18]....
        /*009c*/ 	.word	0x00000ea0


	//   ....[19]....
        /*00a0*/ 	.word	0x00000f60


	//   ....[20]....
        /*00a4*/ 	.word	0x00001020


	//   ....[21]....
        /*00a8*/ 	.word	0x000010e0


	//   ....[22]....
        /*00ac*/ 	.word	0x000011a0


	//   ....[23]....
        /*00b0*/ 	.word	0x00001260


	//   ....[24]....
        /*00b4*/ 	.word	0x00001320


	//   ....[25]....
        /*00b8*/ 	.word	0x000013e0


	//   ....[26]....
        /*00bc*/ 	.word	0x000014a0


	//   ....[27]....
        /*00c0*/ 	.word	0x00001560


	//   ....[28]....
        /*00c4*/ 	.word	0x00001620


	//   ....[29]....
        /*00c8*/ 	.word	0x000016e0


	//   ....[30]....
        /*00cc*/ 	.word	0x000017a0


	//   ....[31]....
        /*00d0*/ 	.word	0x00001860


	//   ....[32]....
        /*00d4*/ 	.word	0x00001920


	//   ....[33]....
        /*00d8*/ 	.word	0x000019e0


	//   ....[34]....
        /*00dc*/ 	.word	0x00001a50


	//----- nvinfo : EIATTR_EXIT_INSTR_OFFSETS
	.align		4
.L_27:
        /*00e0*/ 	.byte	0x04, 0x1c
        /*00e2*/ 	.short	(.L_29 - .L_28)


	//   ....[0]....
.L_28:
        /*00e4*/ 	.word	0x00000090


	//   ....[1]....
        /*00e8*/ 	.word	0x00001a60


	//----- nvinfo : EIATTR_CRS_STACK_SIZE
	.align		4
.L_29:
        /*00ec*/ 	.byte	0x04, 0x1e
        /*00ee*/ 	.short	(.L_31 - .L_30)
.L_30:
        /*00f0*/ 	.word	0x00000000


	//----- nvinfo : EIATTR_CBANK_PARAM_SIZE
	.align		4
.L_31:
        /*00f4*/ 	.byte	0x03, 0x19
        /*00f6*/ 	.short	0x0014


	//----- nvinfo : EIATTR_PARAM_CBANK
	.align		4
        /*00f8*/ 	.byte	0x04, 0x0a
        /*00fa*/ 	.short	(.L_33 - .L_32)
	.align		4
.L_32:
        /*00fc*/ 	.word	index@(.nv.constant0._Z18optimizedReductionPfS_j)
        /*0100*/ 	.short	0x0380
        /*0102*/ 	.short	0x0014


	//----- nvinfo : EIATTR_SW_WAR
	.align		4
.L_33:
        /*0104*/ 	.byte	0x04, 0x36
        /*0106*/ 	.short	(.L_35 - .L_34)
.L_34:
        /*0108*/ 	.word	0x00000008
.L_35:


//--------------------- .nv.info._Z14naiveReductionPfS_j --------------------------
	.section	.nv.info._Z14naiveReductionPfS_j,"",@"SHT_CUDA_INFO"
	.sectionflags	@""
	.align	4


	//----- nvinfo : EIATTR_CUDA_API_VERSION
	.align		4
        /*0000*/ 	.byte	0x04, 0x37
        /*0002*/ 	.short	(.L_37 - .L_36)
.L_36:
        /*0004*/ 	.word	0x00000082


	//----- nvinfo : EIATTR_KPARAM_INFO
	.align		4
.L_37:
        /*0008*/ 	.byte	0x04, 0x17
        /*000a*/ 	.short	(.L_39 - .L_38)
.L_38:
        /*000c*/ 	.word	0x00000000
        /*0010*/ 	.short	0x0002
        /*0012*/ 	.short	0x0010
        /*0014*/ 	.byte	0x00, 0xf0, 0x11, 0x00


	//----- nvinfo : EIATTR_KPARAM_INFO
	.align		4
.L_39:
        /*0018*/ 	.byte	0x04, 0x17
        /*001a*/ 	.short	(.L_41 - .L_40)
.L_40:
        /*001c*/ 	.word	0x00000000
        /*0020*/ 	.short	0x0001
        /*0022*/ 	.short	0x0008
        /*0024*/ 	.byte	0x00, 0xf5, 0x21, 0x00


	//----- nvinfo : EIATTR_KPARAM_INFO
	.align		4
.L_41:
        /*0028*/ 	.byte	0x04, 0x17
        /*002a*/ 	.short	(.L_43 - .L_42)
.L_42:
        /*002c*/ 	.word	0x00000000
        /*0030*/ 	.short	0x0000
        /*0032*/ 	.short	0x0000
        /*0034*/ 	.byte	0x00, 0xf5, 0x21, 0x00


	//----- nvinfo : EIATTR_SPARSE_MMA_MASK
	.align		4
.L_43:
        /*0038*/ 	.byte	0x03, 0x50
        /*003a*/ 	.short	0x0000


	//----- nvinfo : EIATTR_MAXREG_COUNT
	.align		4
        /*003c*/ 	.byte	0x03, 0x1b
        /*003e*/ 	.short	0x00ff


	//----- nvinfo : EIATTR_EXTERNS
	.align		4
        /*0040*/ 	.byte	0x04, 0x0f
        /*0042*/ 	.short	(.L_45 - .L_44)


	//   ....[0]....
	.align		4
.L_44:
        /*0044*/ 	.word	index@(vprintf)


	//----- nvinfo : EIATTR_MERCURY_ISA_VERSION
	.align		4
.L_45:
        /*0048*/ 	.byte	0x03, 0x5f
        /*004a*/ 	.short	0x0101


	//----- nvinfo : EIATTR_VRC_CTA_INIT_COUNT
	.align		4
        /*004c*/ 	.byte	0x02, 0x4a
	.zero		1
	.zero		1


	//----- nvinfo : EIATTR_SYSCALL_OFFSETS
	.align		4
        /*0050*/ 	.byte	0x04, 0x46
        /*0052*/ 	.short	(.L_47 - .L_46)


	//   ....[0]....
.L_46:
        /*0054*/ 	.word	0x00000120


	//   ....[1]....
        /*0058*/ 	.word	0x000001e0


	//   ....[2]....
        /*005c*/ 	.word	0x000002a0


	//   ....[3]....
        /*0060*/ 	.word	0x00000360


	//   ....[4]....
        /*0064*/ 	.word	0x00000420


	//   ....[5]....
        /*0068*/ 	.word	0x000004e0


	//   ....[6]....
        /*006c*/ 	.word	0x000005a0


	//   ....[7]....
        /*0070*/ 	.word	0x00000660


	//   ....[8]....
        /*0074*/ 	.word	0x00000720


	//   ....[9]....
        /*0078*/ 	.word	0x000007e0


	//   ....[10]....
        /*007c*/ 	.word	0x000008a0


	//   ....[11]....
        /*0080*/ 	.word	0x00000960


	//   ....[12]....
        /*0084*/ 	.word	0x00000a20


	//   ....[13]....
        /*0088*/ 	.word	0x00000ae0


	//   ....[14]....
        /*008c*/ 	.word	0x00000ba0


	//   ....[15]....
        /*0090*/ 	.word	0x00000c60


	//   ....[16]....
        /*0094*/ 	.word	0x00000d20


	//   ....[17]....
        /*0098*/ 	.word	0x00000de0


	//   ....[18]....
        /*009c*/ 	.word	0x00000ea0


	//   ....[19]....
        /*00a0*/ 	.word	0x00000f60


	//   ....[20]....
        /*00a4*/ 	.word	0x00001020


	//   ....[21]....
        /*00a8*/ 	.word	0x000010e0


	//   ....[22]....
        /*00ac*/ 	.word	0x000011a0


	//   ....[23]....
        /*00b0*/ 	.word	0x00001260


	//   ....[24]....
        /*00b4*/ 	.word	0x00001320


	//   ....[25]....
        /*00b8*/ 	.word	0x000013e0


	//   ....[26]....
        /*00bc*/ 	.word	0x000014a0


	//   ....[27]....
        /*00c0*/ 	.word	0x00001560


	//   ....[28]....
        /*00c4*/ 	.word	0x00001620


	//   ....[29]....
        /*00c8*/ 	.word	0x000016e0


	//   ....[30]....
        /*00cc*/ 	.word	0x000017a0


	//   ....[31]....
        /*00d0*/ 	.word	0x00001860


	//   ....[32]....
        /*00d4*/ 	.word	0x00001920


	//   ....[33]....
        /*00d8*/ 	.word	0x000019e0


	//   ....[34]....
        /*00dc*/ 	.word	0x00001a50


	//----- nvinfo : EIATTR_EXIT_INSTR_OFFSETS
	.align		4
.L_47:
        /*00e0*/ 	.byte	0x04, 0x1c
        /*00e2*/ 	.short	(.L_49 - .L_48)


	//   ....[0]....
.L_48:
        /*00e4*/ 	.word	0x00000090


	//   ....[1]....
        /*00e8*/ 	.word	0x00001a60


	//----- nvinfo : EIATTR_CRS_STACK_SIZE
	.align		4
.L_49:
        /*00ec*/ 	.byte	0x04, 0x1e
        /*00ee*/ 	.short	(.L_51 - .L_50)
.L_50:
        /*00f0*/ 	.word	0x00000000


	//----- nvinfo : EIATTR_CBANK_PARAM_SIZE
	.align		4
.L_51:
        /*00f4*/ 	.byte	0x03, 0x19
        /*00f6*/ 	.short	0x0014


	//----- nvinfo : EIATTR_PARAM_CBANK
	.align		4
        /*00f8*/ 	.byte	0x04, 0x0a
        /*00fa*/ 	.short	(.L_53 - .L_52)
	.align		4
.L_52:
        /*00fc*/ 	.word	index@(.nv.constant0._Z14naiveReductionPfS_j)
        /*0100*/ 	.short	0x0380
        /*0102*/ 	.short	0x0014


	//----- nvinfo : EIATTR_SW_WAR
	.align		4
.L_53:
        /*0104*/ 	.byte	0x04, 0x36
        /*0106*/ 	.short	(.L_55 - .L_54)
.L_54:
        /*0108*/ 	.word	0x00000008
.L_55:


//--------------------- .nv.callgraph             --------------------------
	.section	.nv.callgraph,"",@"SHT_CUDA_CALLGRAPH"
	.align	4
	.sectionentsize	8
	.align		4
        /*0000*/ 	.word	0x00000000
	.align		4
        /*0004*/ 	.word	0xffffffff
	.align		4
        /*0008*/ 	.word	index@(_Z18optimizedReductionPfS_j)
	.align		4
        /*000c*/ 	.word	index@(vprintf)
	.align		4
        /*0010*/ 	.word	index@(_Z14naiveReductionPfS_j)
	.align		4
        /*0014*/ 	.word	index@(vprintf)
	.align		4
        /*0018*/ 	.word	0x00000000
	.align		4
        /*001c*/ 	.word	0xfffffffe
	.align		4
        /*0020*/ 	.word	0x00000000
	.align		4
        /*0024*/ 	.word	0xfffffffd
	.align		4
        /*0028*/ 	.word	0x00000000
	.align		4
        /*002c*/ 	.word	0xfffffffc


//--------------------- .nv.constant4             --------------------------
	.section	.nv.constant4,"a",@progbits
	.align	8
	.align		8
.nv.constant4:
        /*0000*/ 	.dword	vprintf
	.align		8
        /*0008*/ 	.dword	warpDistribution
	.align		8
        /*0010*/ 	.dword	$str
	.align		8
        /*0018*/ 	.dword	$str$1
	.align		8
        /*0020*/ 	.dword	$str$2


//--------------------- .text._Z18optimizedReductionPfS_j --------------------------
	.section	.text._Z18optimizedReductionPfS_j,"ax",@progbits
	.align	128
        .global         _Z18optimizedReductionPfS_j
        .type           _Z18optimizedReductionPfS_j,@function
        .size           _Z18optimizedReductionPfS_j,(.L_x_72 - _Z18optimizedReductionPfS_j)
        .other          _Z18optimizedReductionPfS_j,@"STO_CUDA_ENTRY STV_DEFAULT"
_Z18optimizedReductionPfS_j:
.text._Z18optimizedReductionPfS_j:
[----:B------:R-:W0:Y:S01]  /*0000*/  LDC R1, c[0x0][0x37c] ;  /* 0x0000df00ff017b82 */ /* 0x000e220000000800 */
[----:B------:R-:W1:Y:S07]  /*0010*/  S2R R0, SR_TID.X ;  /* 0x0000000000007919 */ /* 0x000e6e0000002100 */
[----:B------:R-:W1:Y:S01]  /*0020*/  S2UR UR6, SR_CTAID.X ;  /* 0x00000000000679c3 */ /* 0x000e620000002500 */
[----:B------:R-:W2:Y:S01]  /*0030*/  LDCU UR4, c[0x0][0x2f8] ;  /* 0x00005f00ff0477ac */ /* 0x000ea20008000800 */
[----:B0-----:R-:W-:Y:S01]  /*0040*/  VIADD R1, R1, 0xfffffff8 ;  /* 0xfffffff801017836 */ /* 0x001fe20000000000 */
[----:B------:R-:W0:Y:S04]  /*0050*/  LDCU UR5, c[0x0][0x2fc] ;  /* 0x00005f80ff0577ac */ /* 0x000e280008000800 */
[----:B--2---:R-:W-:-:S05]  /*0060*/  IADD3 R2, P1, PT, R1, UR4, RZ ;  /* 0x0000000401027c10 */ /* 0x004fca000ff3e0ff */
[----:B0-----:R-:W-:Y:S01]  /*0070*/  IMAD.X R16, RZ, RZ, UR5, P1 ;  /* 0x00000005ff107e24 */ /* 0x001fe200088e06ff */
[----:B-1----:R-:W-:-:S13]  /*0080*/  LOP3.LUT P0, RZ, R0, UR6, RZ, 0xfc, !PT ;  /* 0x0000000600ff7c12 */ /* 0x002fda000f80fcff */
[----:B------:R-:W-:Y:S05]  /*0090*/  @P0 EXIT ;  /* 0x000000000000094d */ /* 0x000fea0003800000 */
[----:B------:R-:W-:Y:S01]  /*00a0*/  MOV R17, 0x0 ;  /* 0x0000000000117802 */ /* 0x000fe20000000f00 */
[----:B------:R-:W0:Y:S01]  /*00b0*/  LDCU.64 UR4, c[0x4][0x10] ;  /* 0x01000200ff0477ac */ /* 0x000e220008000a00 */
[----:B------:R-:W-:Y:S02]  /*00c0*/  CS2R R6, SRZ ;  /* 0x0000000000067805 */ /* 0x000fe4000001ff00 */
[----:B------:R1:W2:Y:S01]  /*00d0*/  LDC.64 R8, c[0x4][R17] ;  /* 0x0100000011087b82 */ /* 0x0002a20000000a00 */
[----:B------:R-:W3:Y:S01]  /*00e0*/  LDCU.64 UR36, c[0x0][0x358] ;  /* 0x00006b00ff2477ac */ /* 0x000ee20008000a00 */
[----:B0-----:R-:W-:Y:S01]  /*00f0*/  MOV R4, UR4 ;  /* 0x0000000400047c02 */ /* 0x001fe20008000f00 */
[----:B-1----:R-:W-:-:S07]  /*0100*/  IMAD.U32 R5, RZ, RZ, UR5 ;  /* 0x00000005ff057e24 */ /* 0x002fce000f8e00ff */
[----:B------:R-:W-:-:S07]  /*0110*/  LEPC R20, `(.L_x_0) ;  /* 0x000000001014794e */ /* 0x000fce0000000000 */
[----:B--23--:R-:W-:Y:S05]  /*0120*/  CALL.ABS.NOINC R8 ;  /* 0x0000000008007343 */ /* 0x00cfea0003c00000 */
.L_x_0:
[----:B------:R-:W0:Y:S01]  /*0130*/  LDC.64 R8, c[0x4][0x8] ;  /* 0x01000200ff087b82 */ /* 0x000e220000000a00 */
[----:B------:R-:W-:Y:S01]  /*0140*/  IMAD.MOV.U32 R12, RZ, RZ, RZ ;  /* 0x000000ffff0c7224 */ /* 0x000fe200078e00ff */
[----:B------:R-:W1:Y:S01]  /*0150*/  LDCU.64 UR4, c[0x4][0x18] ;  /* 0x01000300ff0477ac */ /* 0x000e620008000a00 */
[----:B0-----:R-:W2:Y:S05]  /*0160*/  LDG.E R13, desc[UR36][R8.64] ;  /* 0x00000024080d7981 */ /* 0x001eaa000c1e1900 */
[----:B------:R0:W3:Y:S01]  /*0170*/  LDC.64 R10, c[0x4][R17] ;  /* 0x01000000110a7b82 */ /* 0x0000e20000000a00 */
[----:B-1----:R-:W-:Y:S01]  /*0180*/  MOV R4, UR4 ;  /* 0x0000000400047c02 */ /* 0x002fe20008000f00 */
[----:B------:R-:W-:Y:S01]  /*0190*/  IMAD.U32 R5, RZ, RZ, UR5 ;  /* 0x00000005ff057e24 */ /* 0x000fe2000f8e00ff */
[----:B------:R-:W-:Y:S01]  /*01a0*/  MOV R7, R16 ;  /* 0x0000001000077202 */ /* 0x000fe20000000f00 */
[----:B------:R-:W-:Y:S01]  /*01b0*/  IMAD.MOV.U32 R6, RZ, RZ, R2 ;  /* 0x000000ffff067224 */ /* 0x000fe200078e0002 */
[----:B--23--:R0:W-:Y:S06]  /*01c0*/  STL.64 [R1], R12 ;  /* 0x0000000c01007387 */ /* 0x00c1ec0000100a00 */
[----:B------:R-:W-:-:S07]  /*01d0*/  LEPC R20, `(.L_x_1) ;  /* 0x000000001014794e */ /* 0x000fce0000000000 */
[----:B0-----:R-:W-:Y:S05]  /*01e0*/  CALL.ABS.NOINC R10 ;  /* 0x000000000a007343 */ /* 0x001fea0003c00000 */
.L_x_1:
[----:B------:R-:W0:Y:S01]  /*01f0*/  LDC.64 R10, c[0x4][0x8] ;  /* 0x01000200ff0a7b82 */ /* 0x000e220000000a00 */
[----:B------:R-:W-:Y:S01]  /*0200*/  IMAD.MOV.U32 R8, RZ, RZ, 0x1 ;  /* 0x00000001ff087424 */ /* 0x000fe200078e00ff */
[----:B------:R-:W1:Y:S01]  /*0210*/  LDCU.64 UR4, c[0x4][0x18] ;  /* 0x01000300ff0477ac */ /* 0x000e620008000a00 */
[----:B0-----:R-:W2:Y:S05]  /*0220*/  LDG.E R9, desc[UR36][R10.64+0x4] ;  /* 0x000004240a097981 */ /* 0x001eaa000c1e1900 */
[----:B------:R0:W3:Y:S01]  /*0230*/  LDC.64 R12, c[0x4][R17] ;  /* 0x01000000110c7b82 */ /* 0x0000e20000000a00 */
[----:B-1----:R-:W-:Y:S01]  /*0240*/  IMAD.U32 R4, RZ, RZ, UR4 ;  /* 0x00000004ff047e24 */ /* 0x002fe2000f8e00ff */
[----:B------:R-:W-:Y:S01]  /*0250*/  MOV R5, UR5 ;  /* 0x0000000500057c02 */ /* 0x000fe20008000f00 */
[----:B------:R-:W-:-:S02]  /*0260*/  IMAD.MOV.U32 R6, RZ, RZ, R2 ;  /* 0x000000ffff067224 */ /* 0x000fc400078e0002 */
[----:B------:R-:W-:Y:S01]  /*0270*/  IMAD.MOV.U32 R7, RZ, RZ, R16 ;  /* 0x000000ffff077224 */ /* 0x000fe200078e0010 */
[----:B--23--:R0:W-:Y:S06]  /*0280*/  STL.64 [R1], R8 ;  /* 0x0000000801007387 */ /* 0x00c1ec0000100a00 */
[----:B------:R-:W-:-:S07]  /*0290*/  LEPC R20, `(.L_x_2) ;  /* 0x000000001014794e */ /* 0x000fce0000000000 */
[----:B0-----:R-:W-:Y:S05]  /*02a0*/  CALL.ABS.NOINC R12 ;  /* 0x000000000c007343 */ /* 0x001fea0003c00000 */
.L_x_2:
[----:B------:R-:W0:Y:S01]  /*02b0*/  LDC.64 R10, c[0x4][0x8] ;  /* 0x01000200ff0a7b82 */ /* 0x000e220000000a00 */
[----:B------:R-:W-:Y:S01]  /*02c0*/  HFMA2 R8, -RZ, RZ, 0, 1.1920928955078125e-07 ;  /* 0x00000002ff087431 */ /* 0x000fe200000001ff */
[----:B------:R-:W1:Y:S01]  /*02d0*/  LDCU.64 UR4, c[0x4][0x18] ;  /* 0x01000300ff0477ac */ /* 0x000e620008000a00 */
[----:B0-----:R-:W2:Y:S05]  /*02e0*/  LDG.E R9, desc[UR36][R10.64+0x8] ;  /* 0x000008240a097981 */ /* 0x001eaa000c1e1900 */
[----:B------:R0:W3:Y:S01]  /*02f0*/  LDC.64 R12, c[0x4][R17] ;  /* 0x01000000110c7b82 */ /* 0x0000e20000000a00 */
[----:B-1----:R-:W-:Y:S01]  /*0300*/  IMAD.U32 R4, RZ, RZ, UR4 ;  /* 0x00000004ff047e24 */ /* 0x002fe2000f8e00ff */
[----:B------:R-:W-:Y:S01]  /*0310*/  MOV R6, R2 ;  /* 0x0000000200067202 */ /* 0x000fe20000000f00 */
[----:B------:R-:W-:-:S02]  /*0320*/  IMAD.U32 R5, RZ, RZ, UR5 ;  /* 0x00000005ff057e24 */ /* 0x000fc4000f8e00ff */
[----:B------:R-:W-:Y:S01]  /*0330*/  IMAD.MOV.U32 R7, RZ, RZ, R16 ;  /* 0x000000ffff077224 */ /* 0x000fe200078e0010 */
[----:B--23--:R0:W-:Y:S06]  /*0340*/  STL.64 [R1], R8 ;  /* 0x0000000801007387 */ /* 0x00c1ec0000100a00 */
[----:B------:R-:W-:-:S07]  /*0350*/  LEPC R20, `(.L_x_3) ;  /* 0x000000001014794e */ /* 0x000fce0000000000 */
[----:B0-----:R-:W-:Y:S05]  /*0360*/  CALL.ABS.NOINC R12 ;  /* 0x000000000c007343 */ /* 0x001fea0003c00000 */
.L_x_3:
[----:B------:R-:W0:Y:S01]  /*0370*/  LDC.64 R10, c[0x4][0x8] ;  /* 0x01000200ff0a7b82 */ /* 0x000e220000000a00 */
[----:B------:R-:W-:Y:S01]  /*0380*/  IMAD.MOV.U32 R8, RZ, RZ, 0x3 ;  /* 0x00000003ff087424 */ /* 0x000fe200078e00ff */
        /* <DEDUP_REMOVED lines=10> */
.L_x_4:
        /* <DEDUP_REMOVED lines=12> */
.L_x_5:
[----:B------:R-:W0:Y:S01]  /*04f0*/  LDC.64 R10, c[0x4][0x8] ;  /* 0x01000200ff0a7b82 */ /* 0x000e220000000a00 */
[----:B------:R-:W-:Y:S01]  /*0500*/  HFMA2 R8, -RZ, RZ, 0, 2.98023223876953125e-07 ;  /* 0x00000005ff087431 */ /* 0x000fe200000001ff */
        /* <DEDUP_REMOVED lines=10> */
.L_x_6:
        /* <DEDUP_REMOVED lines=12> */
.L_x_7:
        /* <DEDUP_REMOVED lines=12> */
.L_x_8:
[----:B------:R-:W0:Y:S01]  /*0730*/  LDC.64 R10, c[0x4][0x8] ;  /* 0x01000200ff0a7b82 */ /* 0x000e220000000a00 */
[----:B------:R-:W-:Y:S01]  /*0740*/  HFMA2 R8, -RZ, RZ, 0, 4.76837158203125e-07 ;  /* 0x00000008ff087431 */ /* 0x000fe200000001ff */
        /* <DEDUP_REMOVED lines=10> */
.L_x_9:
        /* <DEDUP_REMOVED lines=12> */
.L_x_10:
        /* <DEDUP_REMOVED lines=12> */
.L_x_11:
[----:B------:R-:W0:Y:S01]  /*0970*/  LDC.64 R10, c[0x4][0x8] ;  /* 0x01000200ff0a7b82 */ /* 0x000e220000000a00 */
[----:B------:R-:W-:Y:S01]  /*0980*/  HFMA2 R8, -RZ, RZ, 0, 6.55651092529296875e-07 ;  /* 0x0000000bff087431 */ /* 0x000fe200000001ff */
        /* <DEDUP_REMOVED lines=10> */
.L_x_12:
        /* <DEDUP_REMOVED lines=12> */
.L_x_13:
        /* <DEDUP_REMOVED lines=12> */
.L_x_14:
[----:B------:R-:W0:Y:S01]  /*0bb0*/  LDC.64 R10, c[0x4][0x8] ;  /* 0x01000200ff0a7b82 */ /* 0x000e220000000a00 */
[----:B------:R-:W-:Y:S01]  /*0bc0*/  HFMA2 R8, -RZ, RZ, 0, 8.3446502685546875e-07 ;  /* 0x0000000eff087431 */ /* 0x000fe200000001ff */
        /* <DEDUP_REMOVED lines=10> */
.L_x_15:
        /* <DEDUP_REMOVED lines=12> */
.L_x_16:
        /* <DEDUP_REMOVED lines=12> */
.L_x_17:
[----:B------:R-:W0:Y:S01]  /*0df0*/  LDC.64 R10, c[0x4][0x8] ;  /* 0x01000200ff0a7b82 */ /* 0x000e220000000a00 */
[----:B------:R-:W-:Y:S01]  /*0e00*/  HFMA2 R8, -RZ, RZ, 0, 1.013278961181640625e-06 ;  /* 0x00000011ff087431 */ /* 0x000fe200000001ff */
        /* <DEDUP_REMOVED lines=10> */
.L_x_18:
        /* <DEDUP_REMOVED lines=12> */
.L_x_19:
        /* <DEDUP_REMOVED lines=12> */
.L_x_20:
        /* <DEDUP_REMOVED lines=12> */
.L_x_21:
        /* <DEDUP_REMOVED lines=12> */
.L_x_22:
[----:B------:R-:W0:Y:S01]  /*11b0*/  LDC.64 R10, c[0x4][0x8] ;  /* 0x01000200ff0a7b82 */ /* 0x000e220000000a00 */
[----:B------:R-:W-:Y:S01]  /*11c0*/  HFMA2 R8, -RZ, RZ, 0, 1.31130218505859375e-06 ;  /* 0x00000016ff087431 */ /* 0x000fe200000001ff */
[----:B------:R-:W1:Y:S01]  /*11d0*/  LDCU.64 UR4, c[0x4][0x18] ;  /* 0x01000300ff0477ac */ /* 0x000e620008000a00 */
[----:B0-----:R-:W2:Y:S05]  /*11e0*/  LDG.E R9, desc[UR36][R10.64+0x58] ;  /* 0x000058240a097981 */ /* 0x001eaa000c1e1900 */
[----:B------:R0:W3:Y:S01]  /*11f0*/  LDC.64 R12, c[0x4][R17] ;  /* 0x01000000110c7b82 */ /* 0x0000e20000000a00 */
[----:B-1----:R-:W-:Y:S01]  /*1200*/  IMAD.U32 R4, RZ, RZ, UR4 ;  /* 0x00000004ff047e24 */ /* 0x002fe2000f8e00ff */
[----:B------:R-:W-:Y:S01]  /*1210*/  MOV R5, UR5 ;  /* 0x0000000500057c02 */ /* 0x000fe20008000f00 */
[----:B------:R-:W-:Y:S01]  /*1220*/  IMAD.MOV.U32 R6, RZ, RZ, R2 ;  /* 0x000000ffff067224 */ /* 0x000fe200078e0002 */
[----:B------:R-:W-:Y:S01]  /*1230*/  MOV R7, R16 ;  /* 0x0000001000077202 */ /* 0x000fe20000000f00 */
[----:B--23--:R0:W-:Y:S06]  /*1240*/  STL.64 [R1], R8 ;  /* 0x0000000801007387 */ /* 0x00c1ec0000100a00 */
[----:B------:R-:W-:-:S07]  /*1250*/  LEPC R20, `(.L_x_23) ;  /* 0x000000001014794e */ /* 0x000fce0000000000 */
[----:B0-----:R-:W-:Y:S05]  /*1260*/  CALL.ABS.NOINC R12 ;  /* 0x000000000c007343 */ /* 0x001fea0003c00000 */
.L_x_23:
        /* <DEDUP_REMOVED lines=12> */
.L_x_24:
[----:B------:R-:W0:Y:S01]  /*1330*/  LDC.64 R10, c[0x4][0x8] ;  /* 0x01000200ff0a7b82 */ /* 0x000e220000000a00 */
[----:B------:R-:W-:Y:S01]  /*1340*/  HFMA2 R8, -RZ, RZ, 0, 1.430511474609375e-06 ;  /* 0x00000018ff087431 */ /* 0x000fe200000001ff */
        /* <DEDUP_REMOVED lines=10> */
.L_x_25:
        /* <DEDUP_REMOVED lines=12> */
.L_x_26:
[----:B------:R-:W0:Y:S01]  /*14b0*/  LDC.64 R10, c[0x4][0x8] ;  /* 0x01000200ff0a7b82 */ /* 0x000e220000000a00 */
[----:B------:R-:W-:Y:S01]  /*14c0*/  HFMA2 R8, -RZ, RZ, 0, 1.54972076416015625e-06 ;  /* 0x0000001aff087431 */ /* 0x000fe200000001ff */
        /* <DEDUP_REMOVED lines=10> */
.L_x_27:
        /* <DEDUP_REMOVED lines=12> */
.L_x_28:
[----:B------:R-:W0:Y:S01]  /*1630*/  LDC.64 R10, c[0x4][0x8] ;  /* 0x01000200ff0a7b82 */ /* 0x000e220000000a00 */
[----:B------:R-:W-:Y:S01]  /*1640*/  HFMA2 R8, -RZ, RZ, 0, 1.6689300537109375e-06 ;  /* 0x0000001cff087431 */ /* 0x000fe200000001ff */
        /* <DEDUP_REMOVED lines=10> */
.L_x_29:
        /* <DEDUP_REMOVED lines=12> */
.L_x_30:
[----:B------:R-:W0:Y:S01]  /*17b0*/  LDC.64 R10, c[0x4][0x8] ;  /* 0x01000200ff0a7b82 */ /* 0x000e220000000a00 */
[----:B------:R-:W-:Y:S01]  /*17c0*/  HFMA2 R8, -RZ, RZ, 0, 1.78813934326171875e-06 ;  /* 0x0000001eff087431 */ /* 0x000fe200000001ff */
        /* <DEDUP_REMOVED lines=10> */
.L_x_31:
        /* <DEDUP_REMOVED lines=12> */
.L_x_32:
[----:B------:R-:W0:Y:S01]  /*1930*/  LDC.64 R10, c[0x4][0x8] ;  /* 0x01000200ff0a7b82 */ /* 0x000e220000000a00 */
[----:B------:R-:W-:Y:S01]  /*1940*/  HFMA2 R8, -RZ, RZ, 0, 1.9073486328125e-06 ;  /* 0x00000020ff087431 */ /* 0x000fe200000001ff */
        /* <DEDUP_REMOVED lines=10> */
.L_x_33:
[----:B------:R0:W1:Y:S01]  /*19f0*/  LDC.64 R2, c[0x4][R17] ;  /* 0x0100000011027b82 */ /* 0x0000620000000a00 */
[----:B------:R-:W2:Y:S01]  /*1a00*/  LDCU.64 UR4, c[0x4][0x20] ;  /* 0x01000400ff0477ac */ /* 0x000ea20008000a00 */
[----:B------:R-:W-:Y:S01]  /*1a10*/  CS2R R6, SRZ ;  /* 0x0000000000067805 */ /* 0x000fe2000001ff00 */
[----:B--2---:R-:W-:Y:S01]  /*1a20*/  IMAD.U32 R4, RZ, RZ, UR4 ;  /* 0x00000004ff047e24 */ /* 0x004fe2000f8e00ff */
[----:B0-----:R-:W-:-:S07]  /*1a30*/  MOV R5, UR5 ;  /* 0x0000000500057c02 */ /* 0x001fce0008000f00 */
[----:B------:R-:W-:-:S07]  /*1a40*/  LEPC R20, `(.L_x_34) ;  /* 0x000000001014794e */ /* 0x000fce0000000000 */
[----:B-1----:R-:W-:Y:S05]  /*1a50*/  CALL.ABS.NOINC R2 ;  /* 0x0000000002007343 */ /* 0x002fea0003c00000 */
.L_x_34:
[----:B------:R-:W-:Y:S05]  /*1a60*/  EXIT ;  /* 0x000000000000794d */ /* 0x000fea0003800000 */
.L_x_35:
[----:B------:R-:W-:-:S00]  /*1a70*/  BRA `(.L_x_35) ;  /* 0xfffffffc00fc7947 */ /* 0x000fc0000383ffff */
[----:B------:R-:W-:-:S00]  /*1a80*/  NOP ;  /* 0x0000000000007918 */ /* 0x000fc00000000000 */
[----:B------:R-:W-:-:S00]  /*1a90*/  NOP ;  /* 0x0000000000007918 */ /* 0x000fc00000000000 */
[----:B------:R-:W-:-:S00]  /*1aa0*/  NOP ;  /* 0x0000000000007918 */ /* 0x000fc00000000000 */
[----:B------:R-:W-:-:S00]  /*1ab0*/  NOP ;  /* 0x0000000000007918 */ /* 0x000fc00000000000 */
[----:B------:R-:W-:-:S00]  /*1ac0*/  NOP ;  /* 0x0000000000007918 */ /* 0x000fc00000000000 */
[----:B------:R-:W-:-:S00]  /*1ad0*/  NOP ;  /* 0x0000000000007918 */ /* 0x000fc00000000000 */
[----:B------:R-:W-:-:S00]  /*1ae0*/  NOP ;  /* 0x0000000000007918 */ /* 0x000fc00000000000 */
[----:B------:R-:W-:-:S00]  /*1af0*/  NOP ;  /* 0x0000000000007918 */ /* 0x000fc00000000000 */
.L_x_72:


//--------------------- .text._Z14naiveReductionPfS_j --------------------------
	.section	.text._Z14naiveReductionPfS_j,"ax",@progbits
	.align	128
        .global         _Z14naiveReductionPfS_j
        .type           _Z14naiveReductionPfS_j,@function
        .size           _Z14naiveReductionPfS_j,(.L_x_73 - _Z14naiveReductionPfS_j)
        .other          _Z14naiveReductionPfS_j,@"STO_CUDA_ENTRY STV_DEFAULT"
_Z14naiveReductionPfS_j:
.text._Z14naiveReductionPfS_j:
        /* <DEDUP_REMOVED lines=19> */
.L_x_36:
        /* <DEDUP_REMOVED lines=12> */
.L_x_37:
        /* <DEDUP_REMOVED lines=12> */
.L_x_38:
        /* <DEDUP_REMOVED lines=12> */
.L_x_39:
        /* <DEDUP_REMOVED lines=12> */
.L_x_40:
        /* <DEDUP_REMOVED lines=12> */
.L_x_41:
        /* <DEDUP_REMOVED lines=12> */
.L_x_42:
        /* <DEDUP_REMOVED lines=12> */
.L_x_43:
        /* <DEDUP_REMOVED lines=12> */
.L_x_44:
        /* <DEDUP_REMOVED lines=12> */
.L_x_45:
        /* <DEDUP_REMOVED lines=12> */
.L_x_46:
        /* <DEDUP_REMOVED lines=12> */
.L_x_47:
        /* <DEDUP_REMOVED lines=12> */
.L_x_48:
        /* <DEDUP_REMOVED lines=12> */
.L_x_49:
        /* <DEDUP_REMOVED lines=12> */
.L_x_50:
        /* <DEDUP_REMOVED lines=12> */
.L_x_51:
        /* <DEDUP_REMOVED lines=12> */
.L_x_52:
        /* <DEDUP_REMOVED lines=12> */
.L_x_53:
        /* <DEDUP_REMOVED lines=12> */
.L_x_54:
        /* <DEDUP_REMOVED lines=12> */
.L_x_55:
        /* <DEDUP_REMOVED lines=12> */
.L_x_56:
        /* <DEDUP_REMOVED lines=12> */
.L_x_57:
        /* <DEDUP_REMOVED lines=12> */
.L_x_58:
        /* <DEDUP_REMOVED lines=12> */
.L_x_59:
        /* <DEDUP_REMOVED lines=12> */
.L_x_60:
        /* <DEDUP_REMOVED lines=12> */
.L_x_61:
        /* <DEDUP_REMOVED lines=12> */
.L_x_62:
        /* <DEDUP_REMOVED lines=12> */
.L_x_63:
        /* <DEDUP_REMOVED lines=12> */
.L_x_64:
        /* <DEDUP_REMOVED lines=12> */
.L_x_65:
        /* <DEDUP_REMOVED lines=12> */
.L_x_66:
        /* <DEDUP_REMOVED lines=12> */
.L_x_67:
        /* <DEDUP_REMOVED lines=12> */
.L_x_68:
        /* <DEDUP_REMOVED lines=12> */
.L_x_69:
[----:B------:R0:W1:Y:S01]  /*19f0*/  LDC.64 R2, c[0x4][R17] ;  /* 0x0100000011027b82 */ /* 0x0000620000000a00 */
[----:B------:R-:W2:Y:S01]  /*1a00*/  LDCU.64 UR4, c[0x4][0x20] ;  /* 0x01000400ff0477ac */ /* 0x000ea20008000a00 */
[----:B------:R-:W-:Y:S01]  /*1a10*/  CS2R R6, SRZ ;  /* 0x0000000000067805 */ /* 0x000fe2000001ff00 */
[----:B--2---:R-:W-:Y:S01]  /*1a20*/  IMAD.U32 R4, RZ, RZ, UR4 ;  /* 0x00000004ff047e24 */ /* 0x004fe2000f8e00ff */
[----:B0-----:R-:W-:-:S07]  /*1a30*/  MOV R5, UR5 ;  /* 0x0000000500057c02 */ /* 0x001fce0008000f00 */
[----:B------:R-:W-:-:S07]  /*1a40*/  LEPC R20, `(.L_x_70) ;  /* 0x000000001014794e */ /* 0x000fce0000000000 */
[----:B-1----:R-:W-:Y:S05]  /*1a50*/  CALL.ABS.NOINC R2 ;  /* 0x0000000002007343 */ /* 0x002fea0003c00000 */
.L_x_70:
[----:B------:R-:W-:Y:S05]  /*1a60*/  EXIT ;  /* 0x000000000000794d */ /* 0x000fea0003800000 */
.L_x_71:
        /* <DEDUP_REMOVED lines=9> */
.L_x_73:


//--------------------- .nv.global.init           --------------------------
	.section	.nv.global.init,"aw",@progbits
.nv.global.init:
	.type		$str$2,@object
	.size		$str$2,($str$1 - $str$2)
$str$2:
        /*0000*/ 	.byte	0x0a, 0x0a, 0x00
	.type		$str$1,@object
	.size		$str$1,($str - $str$1)
$str$1:
        /*0003*/ 	.byte	0x57, 0x25, 0x64, 0x3a, 0x20, 0x25, 0x75, 0x2c, 0x20, 0x00
	.type		$str,@object
	.size		$str,(.L_1 - $str)
$str:
        /*000d*/ 	.byte	0x0a, 0x20, 0x57, 0x61, 0x72, 0x70, 0x20, 0x44, 0x69, 0x73, 0x74, 0x72, 0x69, 0x62, 0x75, 0x74
        /*001d*/ 	.byte	0x69, 0x6f, 0x6e, 0x3a, 0x20, 0x0a, 0x00
.L_1:


//--------------------- .nv.shared.reserved.0     --------------------------
	.section	.nv.shared.reserved.0,"aw",@nobits
	.weak		__nv_reservedSMEM_offset_0_alias
	.size		__nv_reservedSMEM_offset_0_alias, 0, 64
	.other		__nv_reservedSMEM_offset_0_alias,@"STO_CUDA_RESERVED_SHARED STV_DEFAULT"
__nv_reservedSMEM_offset_0_alias:
	.zero		0
	.zero		64


//--------------------- .nv.global                --------------------------
	.section	.nv.global,"aw",@nobits
	.align	4
.nv.global:
	.type		warpDistribution,@object
	.size		warpDistribution,(.L_0 - warpDistribution)
warpDistribution:
	.zero		132
.L_0:


//--------------------- .nv.constant0._Z18optimizedReductionPfS_j --------------------------
	.section	.nv.constant0._Z18optimizedReductionPfS_j,"a",@progbits
	.sectionflags	@""
	.align	4
.nv.constant0._Z18optimizedReductionPfS_j:
	.zero		916


//--------------------- .nv.constant0._Z14naiveReductionPfS_j --------------------------
	.section	.nv.constant0._Z14naiveReductionPfS_j,"a",@progbits
	.sectionflags	@""
	.align	4
.nv.constant0._Z14naiveReductionPfS_j:
	.zero		916


//--------------------- SYMBOLS --------------------------

	.type		.nv.reservedSmem.offset0,@object
	.size		.nv.reservedSmem.offset0,0x4
	.type		vprintf,@function
